	.headerflags	@"EF_CUDA_TEXMODE_UNIFIED EF_CUDA_64BIT_ADDRESS EF_CUDA_ACCELERATORS EF_CUDA_SM90 EF_CUDA_VIRTUAL_SM(EF_CUDA_SM90)"
	.elftype	@"ET_EXEC"


//--------------------- .nv.info                  --------------------------
	.section	.nv.info,"",@"SHT_CUDA_INFO"
	.align	4


	//----- nvinfo : EIATTR_REGCOUNT
	.align		4
        /*0000*/ 	.byte	0x04, 0x2f
        /*0002*/ 	.short	(.L_1 - .L_0)
	.align		4
.L_0:
        /*0004*/ 	.word	index@(triton_poi_fused_convolution_5)
        /*0008*/ 	.word	0x0000000c


	//----- nvinfo : EIATTR_MIN_STACK_SIZE
	.align		4
.L_1:
        /*000c*/ 	.byte	0x04, 0x12
        /*000e*/ 	.short	(.L_3 - .L_2)
	.align		4
.L_2:
        /*0010*/ 	.word	index@(triton_poi_fused_convolution_5)
        /*0014*/ 	.word	0x00000000


	//----- nvinfo : EIATTR_FRAME_SIZE
	.align		4
.L_3:
        /*0018*/ 	.byte	0x04, 0x11
        /*001a*/ 	.short	(.L_5 - .L_4)
	.align		4
.L_4:
        /*001c*/ 	.word	index@(triton_poi_fused_convolution_5)
        /*0020*/ 	.word	0x00000000


	//----- nvinfo : EIATTR_MIN_STACK_SIZE
	.align		4
.L_5:
        /*0024*/ 	.byte	0x04, 0x12
        /*0026*/ 	.short	(.L_7 - .L_6)
	.align		4
.L_6:
        /*0028*/ 	.word	index@(triton_poi_fused_convolution_5)
        /*002c*/ 	.word	0x00000000
.L_7:


//--------------------- .nv.info.triton_poi_fused_convolution_5 --------------------------
	.section	.nv.info.triton_poi_fused_convolution_5,"",@"SHT_CUDA_INFO"
	.sectionflags	@""
	.align	4


	//----- nvinfo : EIATTR_CUDA_API_VERSION
	.align		4
        /*0000*/ 	.byte	0x04, 0x37
        /*0002*/ 	.short	(.L_9 - .L_8)
.L_8:
        /*0004*/ 	.word	0x0000007c


	//----- nvinfo : EIATTR_KPARAM_INFO
	.align		4
.L_9:
        /*0008*/ 	.byte	0x04, 0x17
        /*000a*/ 	.short	(.L_11 - .L_10)
.L_10:
        /*000c*/ 	.word	0x00000000
        /*0010*/ 	.short	0x0002
        /*0012*/ 	.short	0x0010
        /*0014*/ 	.byte	0x00, 0xf0, 0x11, 0x00


	//----- nvinfo : EIATTR_KPARAM_INFO
	.align		4
.L_11:
        /*0018*/ 	.byte	0x04, 0x17
        /*001a*/ 	.short	(.L_13 - .L_12)
.L_12:
        /*001c*/ 	.word	0x00000000
        /*0020*/ 	.short	0x0001
        /*0022*/ 	.short	0x0008
        /*0024*/ 	.byte	0x00, 0xf4, 0x21, 0x00


	//----- nvinfo : EIATTR_KPARAM_INFO
	.align		4
.L_13:
        /*0028*/ 	.byte	0x04, 0x17
        /*002a*/ 	.short	(.L_15 - .L_14)
.L_14:
        /*002c*/ 	.word	0x00000000
        /*0030*/ 	.short	0x0000
        /*0032*/ 	.short	0x0000
        /*0034*/ 	.byte	0x00, 0xf4, 0x21, 0x00


	//----- nvinfo : EIATTR_SPARSE_MMA_MASK
	.align		4
.L_15:
        /*0038*/ 	.byte	0x03, 0x50
        /*003a*/ 	.short	0x0000


	//----- nvinfo : EIATTR_MAXREG_COUNT
	.align		4
        /*003c*/ 	.byte	0x03, 0x1b
        /*003e*/ 	.short	0x00ff


	//----- nvinfo : EIATTR_EXIT_INSTR_OFFSETS
	.align		4
        /*0040*/ 	.byte	0x04, 0x1c
        /*0042*/ 	.short	(.L_17 - .L_16)


	//   ....[0]....
.L_16:
        /*0044*/ 	.word	0x00000150


	//   ....[1]....
        /*0048*/ 	.word	0x00000170


	//----- nvinfo : EIATTR_REQNTID
	.align		4
.L_17:
        /*004c*/ 	.byte	0x04, 0x10
        /*004e*/ 	.short	(.L_19 - .L_18)
.L_18:
        /*0050*/ 	.word	0x00000080
        /*0054*/ 	.word	0x00000001
        /*0058*/ 	.word	0x00000001


	//----- nvinfo : EIATTR_CBANK_PARAM_SIZE
	.align		4
.L_19:
        /*005c*/ 	.byte	0x03, 0x19
        /*005e*/ 	.short	0x0014


	//----- nvinfo : EIATTR_PARAM_CBANK
	.align		4
        /*0060*/ 	.byte	0x04, 0x0a
        /*0062*/ 	.short	(.L_21 - .L_20)
	.align		4
.L_20:
        /*0064*/ 	.word	index@(.nv.constant0.triton_poi_fused_convolution_5)
        /*0068*/ 	.short	0x0210
        /*006a*/ 	.short	0x0014


	//----- nvinfo : EIATTR_SW_WAR
	.align		4
.L_21:
        /*006c*/ 	.byte	0x04, 0x36
        /*006e*/ 	.short	(.L_23 - .L_22)
.L_22:
        /*0070*/ 	.word	0x00000008
.L_23:


//--------------------- .nv.callgraph             --------------------------
	.section	.nv.callgraph,"",@"SHT_CUDA_CALLGRAPH"
	.align	4
	.sectionentsize	8
	.align		4
        /*0000*/ 	.word	0x00000000
	.align		4
        /*0004*/ 	.word	0xffffffff
	.align		4
        /*0008*/ 	.word	0x00000000
	.align		4
        /*000c*/ 	.word	0xfffffffe
	.align		4
        /*0010*/ 	.word	0x00000000
	.align		4
        /*0014*/ 	.word	0xfffffffd
	.align		4
        /*0018*/ 	.word	0x00000000
	.align		4
        /*001c*/ 	.word	0xfffffffc


//--------------------- .text.triton_poi_fused_convolution_5 --------------------------
	.section	.text.triton_poi_fused_convolution_5,"ax",@progbits
	.align	128
        .global         triton_poi_fused_convolution_5
        .type           triton_poi_fused_convolution_5,@function
        .size           triton_poi_fused_convolution_5,(.L_x_1 - triton_poi_fused_convolution_5)
        .other          triton_poi_fused_convolution_5,@"STO_CUDA_ENTRY STV_DEFAULT"
triton_poi_fused_convolution_5:
.text.triton_poi_fused_convolution_5:
[----:B------:R-:W0:Y:S02]  /*0000*/  LDC R1, c[0x0][0x28] ;  /* 0x00000a00ff017b82 */ /* 0x000e240000000800 */
[----:B------:R-:W1:Y:S01]  /*0010*/  S2R R0, SR_TID.X ;  /* 0x0000000000007919 */ /* 0x000e620000002100 */
[----:B------:R-:W2:Y:S01]  /*0020*/  LDC.64 R2, c[0x0][0x210] ;  /* 0x00008400ff027b82 */ /* 0x000ea20000000a00 */
[----:B------:R-:W-:Y:S01]  /*0030*/  ULDC.64 UR4, c[0x0][0x208] ;  /* 0x0000820000047ab9 */ /* 0x000fe20000000a00 */
[----:B------:R-:W3:Y:S06]  /*0040*/  S2R R7, SR_CTAID.X ;  /* 0x0000000000077919 */ /* 0x000eec0000002500 */
[----:B------:R-:W4:Y:S01]  /*0050*/  LDC.64 R4, c[0x0][0x218] ;  /* 0x00008600ff047b82 */ /* 0x000f220000000a00 */
[----:B-1----:R-:W-:-:S02]  /*0060*/  LOP3.LUT R0, R0, 0x7f, RZ, 0xc0, !PT ;  /* 0x0000007f00007812 */ /* 0x002fc400078ec0ff */
[----:B---3--:R-:W-:-:S03]  /*0070*/  SHF.R.S32.HI R6, RZ, 0x18, R7 ;  /* 0x00000018ff067819 */ /* 0x008fc60000011407 */
[----:B------:R-:W-:Y:S01]  /*0080*/  IMAD R7, R7, 0x80, R0 ;  /* 0x0000008007077824 */ /* 0x000fe200078e0200 */
[----:B------:R-:W-:-:S03]  /*0090*/  SGXT R0, R6, 0x1 ;  /* 0x000000010600781a */ /* 0x000fc60000000200 */
[C---:B--2---:R-:W-:Y:S01]  /*00a0*/  IMAD.WIDE R2, R7.reuse, 0x4, R2 ;  /* 0x0000000407027825 */ /* 0x044fe200078e0202 */
[----:B------:R-:W-:Y:S02]  /*00b0*/  ISETP.GE.AND P0, PT, R7, 0x100, PT ;  /* 0x000001000700780c */ /* 0x000fe40003f06270 */
[----:B------:R-:W-:-:S04]  /*00c0*/  LEA.HI R0, R0, R7, RZ, 0x6 ;  /* 0x0000000700007211 */ /* 0x000fc800078f30ff */
[----:B------:R-:W-:-:S05]  /*00d0*/  LOP3.LUT R0, R0, 0xffffffc0, RZ, 0xc0, !PT ;  /* 0xffffffc000007812 */ /* 0x000fca00078ec0ff */
[----:B------:R-:W-:Y:S01]  /*00e0*/  IMAD.IADD R9, R7, 0x1, -R0 ;  /* 0x0000000107097824 */ /* 0x000fe200078e0a00 */
[----:B------:R-:W-:Y:S01]  /*00f0*/  HFMA2.MMA R0, -RZ, RZ, 0, 0 ;  /* 0x00000000ff007435 */ /* 0x000fe200000001ff */
[----:B------:R-:W-:Y:S02]  /*0100*/  IMAD.MOV.U32 R7, RZ, RZ, RZ ;  /* 0x000000ffff077224 */ /* 0x000fe400078e00ff */
[----:B----4-:R-:W-:-:S05]  /*0110*/  IMAD.WIDE R4, R9, 0x4, R4 ;  /* 0x0000000409047825 */ /* 0x010fca00078e0204 */
[----:B------:R-:W2:Y:S04]  /*0120*/  @!P0 LDG.E.EL R7, desc[UR4][R4.64] ;  /* 0x0000000404078981 */ /* 0x000ea8000c2e1900 */
[----:B------:R-:W2:Y:S02]  /*0130*/  @!P0 LDG.E R0, desc[UR4][R2.64] ;  /* 0x0000000402008981 */ /* 0x000ea4000c1e1900 */
[----:B--2---:R-:W-:Y:S01]  /*0140*/  FADD R7, R7, R0 ;  /* 0x0000000007077221 */ /* 0x004fe20000000000 */
[----:B------:R-:W-:Y:S06]  /*0150*/  @P0 EXIT ;  /* 0x000000000000094d */ /* 0x000fec0003800000 */
[----:B------:R-:W-:Y:S01]  /*0160*/  STG.E desc[UR4][R2.64], R7 ;  /* 0x0000000702007986 */ /* 0x000fe2000c101904 */
[----:B------:R-:W-:Y:S05]  /*0170*/  EXIT ;  /* 0x000000000000794d */ /* 0x000fea0003800000 */
.L_x_0:
[----:B------:R-:W-:-:S00]  /*0180*/  BRA `(.L_x_0) ;  /* 0xfffffffc00fc7947 */ /* 0x000fc0000383ffff */
[----:B------:R-:W-:-:S00]  /*0190*/  NOP ;  /* 0x0000000000007918 */ /* 0x000fc00000000000 */
        /* <DEDUP_REMOVED lines=14> */
.L_x_1:


//--------------------- .nv.constant0.triton_poi_fused_convolution_5 --------------------------
	.section	.nv.constant0.triton_poi_fused_convolution_5,"a",@progbits
	.sectionflags	@""
	.align	4
.nv.constant0.triton_poi_fused_convolution_5:
	.zero		548
